	.headerflags	@"EF_CUDA_TEXMODE_UNIFIED EF_CUDA_64BIT_ADDRESS EF_CUDA_ACCELERATORS EF_CUDA_SM90 EF_CUDA_VIRTUAL_SM(EF_CUDA_SM90)"
	.elftype	@"ET_EXEC"


//--------------------- .nv.info                  --------------------------
	.section	.nv.info,"",@"SHT_CUDA_INFO"
	.align	4


	//----- nvinfo : EIATTR_REGCOUNT
	.align		4
        /*0000*/ 	.byte	0x04, 0x2f
        /*0002*/ 	.short	(.L_1 - .L_0)
	.align		4
.L_0:
        /*0004*/ 	.word	index@(triton_poi_fused__to_copy_42)
        /*0008*/ 	.word	0x0000000a


	//----- nvinfo : EIATTR_MIN_STACK_SIZE
	.align		4
.L_1:
        /*000c*/ 	.byte	0x04, 0x12
        /*000e*/ 	.short	(.L_3 - .L_2)
	.align		4
.L_2:
        /*0010*/ 	.word	index@(triton_poi_fused__to_copy_42)
        /*0014*/ 	.word	0x00000000


	//----- nvinfo : EIATTR_FRAME_SIZE
	.align		4
.L_3:
        /*0018*/ 	.byte	0x04, 0x11
        /*001a*/ 	.short	(.L_5 - .L_4)
	.align		4
.L_4:
        /*001c*/ 	.word	index@(triton_poi_fused__to_copy_42)
        /*0020*/ 	.word	0x00000000


	//----- nvinfo : EIATTR_MIN_STACK_SIZE
	.align		4
.L_5:
        /*0024*/ 	.byte	0x04, 0x12
        /*0026*/ 	.short	(.L_7 - .L_6)
	.align		4
.L_6:
        /*0028*/ 	.word	index@(triton_poi_fused__to_copy_42)
        /*002c*/ 	.word	0x00000000
.L_7:


//--------------------- .nv.info.triton_poi_fused__to_copy_42 --------------------------
	.section	.nv.info.triton_poi_fused__to_copy_42,"",@"SHT_CUDA_INFO"
	.sectionflags	@""
	.align	4


	//----- nvinfo : EIATTR_CUDA_API_VERSION
	.align		4
        /*0000*/ 	.byte	0x04, 0x37
        /*0002*/ 	.short	(.L_9 - .L_8)
.L_8:
        /*0004*/ 	.word	0x0000007c


	//----- nvinfo : EIATTR_KPARAM_INFO
	.align		4
.L_9:
        /*0008*/ 	.byte	0x04, 0x17
        /*000a*/ 	.short	(.L_11 - .L_10)
.L_10:
        /*000c*/ 	.word	0x00000000
        /*0010*/ 	.short	0x0001
        /*0012*/ 	.short	0x0008
        /*0014*/ 	.byte	0x00, 0xf0, 0x11, 0x00


	//----- nvinfo : EIATTR_KPARAM_INFO
	.align		4
.L_11:
        /*0018*/ 	.byte	0x04, 0x17
        /*001a*/ 	.short	(.L_13 - .L_12)
.L_12:
        /*001c*/ 	.word	0x00000000
        /*0020*/ 	.short	0x0000
        /*0022*/ 	.short	0x0000
        /*0024*/ 	.byte	0x00, 0xf4, 0x21, 0x00


	//----- nvinfo : EIATTR_SPARSE_MMA_MASK
	.align		4
.L_13:
        /*0028*/ 	.byte	0x03, 0x50
        /*002a*/ 	.short	0x0000


	//----- nvinfo : EIATTR_MAXREG_COUNT
	.align		4
        /*002c*/ 	.byte	0x03, 0x1b
        /*002e*/ 	.short	0x00ff


	//----- nvinfo : EIATTR_EXIT_INSTR_OFFSETS
	.align		4
        /*0030*/ 	.byte	0x04, 0x1c
        /*0032*/ 	.short	(.L_15 - .L_14)


	//   ....[0]....
.L_14:
        /*0034*/ 	.word	0x00000140


	//   ....[1]....
        /*0038*/ 	.word	0x00000170


	//----- nvinfo : EIATTR_REQNTID
	.align		4
.L_15:
        /*003c*/ 	.byte	0x04, 0x10
        /*003e*/ 	.short	(.L_17 - .L_16)
.L_16:
        /*0040*/ 	.word	0x00000080
        /*0044*/ 	.word	0x00000001
        /*0048*/ 	.word	0x00000001


	//----- nvinfo : EIATTR_CBANK_PARAM_SIZE
	.align		4
.L_17:
        /*004c*/ 	.byte	0x03, 0x19
        /*004e*/ 	.short	0x000c


	//----- nvinfo : EIATTR_PARAM_CBANK
	.align		4
        /*0050*/ 	.byte	0x04, 0x0a
        /*0052*/ 	.short	(.L_19 - .L_18)
	.align		4
.L_18:
        /*0054*/ 	.word	index@(.nv.constant0.triton_poi_fused__to_copy_42)
        /*0058*/ 	.short	0x0210
        /*005a*/ 	.short	0x000c


	//----- nvinfo : EIATTR_SW_WAR
	.align		4
.L_19:
        /*005c*/ 	.byte	0x04, 0x36
        /*005e*/ 	.short	(.L_21 - .L_20)
.L_20:
        /*0060*/ 	.word	0x00000008
.L_21:


//--------------------- .nv.callgraph             --------------------------
	.section	.nv.callgraph,"",@"SHT_CUDA_CALLGRAPH"
	.align	4
	.sectionentsize	8
	.align		4
        /*0000*/ 	.word	0x00000000
	.align		4
        /*0004*/ 	.word	0xffffffff
	.align		4
        /*0008*/ 	.word	0x00000000
	.align		4
        /*000c*/ 	.word	0xfffffffe
	.align		4
        /*0010*/ 	.word	0x00000000
	.align		4
        /*0014*/ 	.word	0xfffffffd
	.align		4
        /*0018*/ 	.word	0x00000000
	.align		4
        /*001c*/ 	.word	0xfffffffc


//--------------------- .text.triton_poi_fused__to_copy_42 --------------------------
	.section	.text.triton_poi_fused__to_copy_42,"ax",@progbits
	.align	128
        .global         triton_poi_fused__to_copy_42
        .type           triton_poi_fused__to_copy_42,@function
        .size           triton_poi_fused__to_copy_42,(.L_x_1 - triton_poi_fused__to_copy_42)
        .other          triton_poi_fused__to_copy_42,@"STO_CUDA_ENTRY STV_DEFAULT"
triton_poi_fused__to_copy_42:
.text.triton_poi_fused__to_copy_42:
[----:B------:R-:W0:Y:S02]  /*0000*/  LDC R1, c[0x0][0x28] ;  /* 0x00000a00ff017b82 */ /* 0x000e240000000800 */
[----:B------:R-:W1:Y:S01]  /*0010*/  S2R R0, SR_TID.X ;  /* 0x0000000000007919 */ /* 0x000e620000002100 */
[----:B------:R-:W2:Y:S01]  /*0020*/  S2R R5, SR_CTAID.X ;  /* 0x0000000000057919 */ /* 0x000ea20000002500 */
[----:B-1----:R-:W-:-:S05]  /*0030*/  IMAD.SHL.U32 R0, R0, 0x2, RZ ;  /* 0x0000000200007824 */ /* 0x002fca00078e00ff */
[----:B------:R-:W-:-:S05]  /*0040*/  LOP3.LUT R0, R0, 0xfe, RZ, 0xc0, !PT ;  /* 0x000000fe00007812 */ /* 0x000fca00078ec0ff */
[----:B--2---:R-:W-:-:S04]  /*0050*/  IMAD R5, R5, 0x100, R0 ;  /* 0x0000010005057824 */ /* 0x004fc800078e0200 */
[C---:B------:R-:W-:Y:S01]  /*0060*/  VIADD R0, R5.reuse, 0x1 ;  /* 0x0000000105007836 */ /* 0x040fe20000000000 */
[----:B------:R-:W-:Y:S02]  /*0070*/  I2FP.F32.S32 R2, R5 ;  /* 0x0000000500027245 */ /* 0x000fe40000201400 */
[----:B------:R-:W-:Y:S02]  /*0080*/  ISETP.GE.AND P0, PT, R5, 0x100, PT ;  /* 0x000001000500780c */ /* 0x000fe40003f06270 */
[----:B------:R-:W-:Y:S01]  /*0090*/  I2FP.F32.S32 R0, R0 ;  /* 0x0000000000007245 */ /* 0x000fe20000201400 */
[----:B------:R-:W-:Y:S02]  /*00a0*/  FMUL R4, R2, 0.26274511218070983887 ;  /* 0x3e86868702047820 */ /* 0x000fe40000400000 */
[----:B------:R-:W1:Y:S02]  /*00b0*/  LDC.64 R2, c[0x0][0x210] ;  /* 0x00008400ff027b82 */ /* 0x000e640000000a00 */
[----:B------:R-:W-:Y:S01]  /*00c0*/  FMUL R0, R0, 0.26274511218070983887 ;  /* 0x3e86868700007820 */ /* 0x000fe20000400000 */
[----:B------:R-:W-:-:S04]  /*00d0*/  FMNMX R4, RZ, R4, !PT ;  /* 0x00000004ff047209 */ /* 0x000fc80007800000 */
[----:B------:R-:W-:Y:S02]  /*00e0*/  FMNMX R0, RZ, R0, !PT ;  /* 0x00000000ff007209 */ /* 0x000fe40007800000 */
[----:B------:R-:W2:Y:S08]  /*00f0*/  F2I.TRUNC.NTZ R4, R4 ;  /* 0x0000000400047305 */ /* 0x000eb0000020f100 */
[----:B------:R-:W3:Y:S01]  /*0100*/  F2I.TRUNC.NTZ R6, R0 ;  /* 0x0000000000067305 */ /* 0x000ee2000020f100 */
[----:B-1----:R-:W-:Y:S01]  /*0110*/  IMAD.WIDE R2, R5, 0x8, R2 ;  /* 0x0000000805027825 */ /* 0x002fe200078e0202 */
[----:B--2---:R-:W-:-:S02]  /*0120*/  SHF.R.S32.HI R5, RZ, 0x1f, R4 ;  /* 0x0000001fff057819 */ /* 0x004fc40000011404 */
[----:B---3--:R-:W-:Y:S01]  /*0130*/  SHF.R.S32.HI R7, RZ, 0x1f, R6 ;  /* 0x0000001fff077819 */ /* 0x008fe20000011406 */
[----:B------:R-:W-:Y:S06]  /*0140*/  @P0 EXIT ;  /* 0x000000000000094d */ /* 0x000fec0003800000 */
[----:B------:R-:W-:Y:S02]  /*0150*/  ULDC.64 UR4, c[0x0][0x208] ;  /* 0x0000820000047ab9 */ /* 0x000fe40000000a00 */
[----:B------:R-:W-:Y:S01]  /*0160*/  STG.E.128 desc[UR4][R2.64], R4 ;  /* 0x0000000402007986 */ /* 0x000fe2000c101d04 */
[----:B------:R-:W-:Y:S05]  /*0170*/  EXIT ;  /* 0x000000000000794d */ /* 0x000fea0003800000 */
.L_x_0:
[----:B------:R-:W-:-:S00]  /*0180*/  BRA `(.L_x_0) ;  /* 0xfffffffc00fc7947 */ /* 0x000fc0000383ffff */
[----:B------:R-:W-:-:S00]  /*0190*/  NOP ;  /* 0x0000000000007918 */ /* 0x000fc00000000000 */
        /* <DEDUP_REMOVED lines=14> */
.L_x_1:


//--------------------- .nv.constant0.triton_poi_fused__to_copy_42 --------------------------
	.section	.nv.constant0.triton_poi_fused__to_copy_42,"a",@progbits
	.sectionflags	@""
	.align	4
.nv.constant0.triton_poi_fused__to_copy_42:
	.zero		540
